	.headerflags	@"EF_CUDA_TEXMODE_UNIFIED EF_CUDA_64BIT_ADDRESS EF_CUDA_ACCELERATORS EF_CUDA_SM90 EF_CUDA_VIRTUAL_SM(EF_CUDA_SM90)"
	.elftype	@"ET_EXEC"


//--------------------- .nv.info                  --------------------------
	.section	.nv.info,"",@"SHT_CUDA_INFO"
	.align	4


	//----- nvinfo : EIATTR_REGCOUNT
	.align		4
        /*0000*/ 	.byte	0x04, 0x2f
        /*0002*/ 	.short	(.L_1 - .L_0)
	.align		4
.L_0:
        /*0004*/ 	.word	index@(triton_poi_fused_cat_4)
        /*0008*/ 	.word	0x0000000e


	//----- nvinfo : EIATTR_MIN_STACK_SIZE
	.align		4
.L_1:
        /*000c*/ 	.byte	0x04, 0x12
        /*000e*/ 	.short	(.L_3 - .L_2)
	.align		4
.L_2:
        /*0010*/ 	.word	index@(triton_poi_fused_cat_4)
        /*0014*/ 	.word	0x00000000


	//----- nvinfo : EIATTR_FRAME_SIZE
	.align		4
.L_3:
        /*0018*/ 	.byte	0x04, 0x11
        /*001a*/ 	.short	(.L_5 - .L_4)
	.align		4
.L_4:
        /*001c*/ 	.word	index@(triton_poi_fused_cat_4)
        /*0020*/ 	.word	0x00000000


	//----- nvinfo : EIATTR_MIN_STACK_SIZE
	.align		4
.L_5:
        /*0024*/ 	.byte	0x04, 0x12
        /*0026*/ 	.short	(.L_7 - .L_6)
	.align		4
.L_6:
        /*0028*/ 	.word	index@(triton_poi_fused_cat_4)
        /*002c*/ 	.word	0x00000000
.L_7:


//--------------------- .nv.info.triton_poi_fused_cat_4 --------------------------
	.section	.nv.info.triton_poi_fused_cat_4,"",@"SHT_CUDA_INFO"
	.sectionflags	@""
	.align	4


	//----- nvinfo : EIATTR_CUDA_API_VERSION
	.align		4
        /*0000*/ 	.byte	0x04, 0x37
        /*0002*/ 	.short	(.L_9 - .L_8)
.L_8:
        /*0004*/ 	.word	0x0000007c


	//----- nvinfo : EIATTR_KPARAM_INFO
	.align		4
.L_9:
        /*0008*/ 	.byte	0x04, 0x17
        /*000a*/ 	.short	(.L_11 - .L_10)
.L_10:
        /*000c*/ 	.word	0x00000000
        /*0010*/ 	.short	0x0004
        /*0012*/ 	.short	0x0020
        /*0014*/ 	.byte	0x00, 0xf0, 0x11, 0x00


	//----- nvinfo : EIATTR_KPARAM_INFO
	.align		4
.L_11:
        /*0018*/ 	.byte	0x04, 0x17
        /*001a*/ 	.short	(.L_13 - .L_12)
.L_12:
        /*001c*/ 	.word	0x00000000
        /*0020*/ 	.short	0x0003
        /*0022*/ 	.short	0x0018
        /*0024*/ 	.byte	0x00, 0xf4, 0x21, 0x00


	//----- nvinfo : EIATTR_KPARAM_INFO
	.align		4
.L_13:
        /*0028*/ 	.byte	0x04, 0x17
        /*002a*/ 	.short	(.L_15 - .L_14)
.L_14:
        /*002c*/ 	.word	0x00000000
        /*0030*/ 	.short	0x0002
        /*0032*/ 	.short	0x0010
        /*0034*/ 	.byte	0x00, 0xf4, 0x21, 0x00


	//----- nvinfo : EIATTR_KPARAM_INFO
	.align		4
.L_15:
        /*0038*/ 	.byte	0x04, 0x17
        /*003a*/ 	.short	(.L_17 - .L_16)
.L_16:
        /*003c*/ 	.word	0x00000000
        /*0040*/ 	.short	0x0001
        /*0042*/ 	.short	0x0008
        /*0044*/ 	.byte	0x00, 0xf4, 0x21, 0x00


	//----- nvinfo : EIATTR_KPARAM_INFO
	.align		4
.L_17:
        /*0048*/ 	.byte	0x04, 0x17
        /*004a*/ 	.short	(.L_19 - .L_18)
.L_18:
        /*004c*/ 	.word	0x00000000
        /*0050*/ 	.short	0x0000
        /*0052*/ 	.short	0x0000
        /*0054*/ 	.byte	0x00, 0xf4, 0x21, 0x00


	//----- nvinfo : EIATTR_SPARSE_MMA_MASK
	.align		4
.L_19:
        /*0058*/ 	.byte	0x03, 0x50
        /*005a*/ 	.short	0x0000


	//----- nvinfo : EIATTR_MAXREG_COUNT
	.align		4
        /*005c*/ 	.byte	0x03, 0x1b
        /*005e*/ 	.short	0x00ff


	//----- nvinfo : EIATTR_EXIT_INSTR_OFFSETS
	.align		4
        /*0060*/ 	.byte	0x04, 0x1c
        /*0062*/ 	.short	(.L_21 - .L_20)


	//   ....[0]....
.L_20:
        /*0064*/ 	.word	0x00000490


	//----- nvinfo : EIATTR_REQNTID
	.align		4
.L_21:
        /*0068*/ 	.byte	0x04, 0x10
        /*006a*/ 	.short	(.L_23 - .L_22)
.L_22:
        /*006c*/ 	.word	0x00000080
        /*0070*/ 	.word	0x00000001
        /*0074*/ 	.word	0x00000001


	//----- nvinfo : EIATTR_CBANK_PARAM_SIZE
	.align		4
.L_23:
        /*0078*/ 	.byte	0x03, 0x19
        /*007a*/ 	.short	0x0024


	//----- nvinfo : EIATTR_PARAM_CBANK
	.align		4
        /*007c*/ 	.byte	0x04, 0x0a
        /*007e*/ 	.short	(.L_25 - .L_24)
	.align		4
.L_24:
        /*0080*/ 	.word	index@(.nv.constant0.triton_poi_fused_cat_4)
        /*0084*/ 	.short	0x0210
        /*0086*/ 	.short	0x0024


	//----- nvinfo : EIATTR_SW_WAR
	.align		4
.L_25:
        /*0088*/ 	.byte	0x04, 0x36
        /*008a*/ 	.short	(.L_27 - .L_26)
.L_26:
        /*008c*/ 	.word	0x00000008
.L_27:


//--------------------- .nv.callgraph             --------------------------
	.section	.nv.callgraph,"",@"SHT_CUDA_CALLGRAPH"
	.align	4
	.sectionentsize	8
	.align		4
        /*0000*/ 	.word	0x00000000
	.align		4
        /*0004*/ 	.word	0xffffffff
	.align		4
        /*0008*/ 	.word	0x00000000
	.align		4
        /*000c*/ 	.word	0xfffffffe
	.align		4
        /*0010*/ 	.word	0x00000000
	.align		4
        /*0014*/ 	.word	0xfffffffd
	.align		4
        /*0018*/ 	.word	0x00000000
	.align		4
        /*001c*/ 	.word	0xfffffffc


//--------------------- .text.triton_poi_fused_cat_4 --------------------------
	.section	.text.triton_poi_fused_cat_4,"ax",@progbits
	.align	128
        .global         triton_poi_fused_cat_4
        .type           triton_poi_fused_cat_4,@function
        .size           triton_poi_fused_cat_4,(.L_x_1 - triton_poi_fused_cat_4)
        .other          triton_poi_fused_cat_4,@"STO_CUDA_ENTRY STV_DEFAULT"
triton_poi_fused_cat_4:
.text.triton_poi_fused_cat_4:
[----:B------:R-:W-:Y:S01]  /*0000*/  LDC R1, c[0x0][0x28] ;  /* 0x00000a00ff017b82 */ /* 0x000fe20000000800 */
[----:B------:R-:W1:Y:S01]  /*0010*/  S2R R0, SR_TID.X ;  /* 0x0000000000007919 */ /* 0x000e620000002100 */
[----:B------:R-:W-:Y:S01]  /*0020*/  ULDC.64 UR6, c[0x0][0x220] ;  /* 0x0000880000067ab9 */ /* 0x000fe20000000a00 */
[----:B------:R-:W-:Y:S01]  /*0030*/  IMAD.MOV.U32 R10, RZ, RZ, RZ ;  /* 0x000000ffff0a7224 */ /* 0x000fe200078e00ff */
[----:B------:R-:W-:Y:S01]  /*0040*/  ULDC.64 UR4, c[0x0][0x208] ;  /* 0x0000820000047ab9 */ /* 0x000fe20000000a00 */
[----:B------:R-:W2:Y:S01]  /*0050*/  S2R R3, SR_CTAID.X ;  /* 0x0000000000037919 */ /* 0x000ea20000002500 */
[----:B-1----:R-:W-:-:S05]  /*0060*/  LOP3.LUT R0, R0, 0x7f, RZ, 0xc0, !PT ;  /* 0x0000007f00007812 */ /* 0x002fca00078ec0ff */
[----:B--2---:R-:W-:Y:S02]  /*0070*/  IMAD R0, R3, 0x80, R0 ;  /* 0x0000008003007824 */ /* 0x004fe400078e0200 */
[----:B------:R-:W1:Y:S03]  /*0080*/  LDC.64 R2, c[0x0][0x218] ;  /* 0x00008600ff027b82 */ /* 0x000e660000000a00 */
[----:B------:R-:W-:-:S04]  /*0090*/  SHF.R.S32.HI R5, RZ, 0x1f, R0 ;  /* 0x0000001fff057819 */ /* 0x000fc80000011400 */
[CC--:B------:R-:W-:Y:S02]  /*00a0*/  LEA.HI R4, R5.reuse, R0.reuse, RZ, 0x8 ;  /* 0x0000000005047211 */ /* 0x0c0fe400078f40ff */
[----:B------:R-:W-:Y:S02]  /*00b0*/  LEA.HI R8, R5, R0, RZ, 0xb ;  /* 0x0000000005087211 */ /* 0x000fe400078f58ff */
[----:B------:R-:W-:Y:S02]  /*00c0*/  SHF.R.S32.HI R6, RZ, 0x8, R4 ;  /* 0x00000008ff067819 */ /* 0x000fe40000011404 */
[----:B------:R-:W-:Y:S02]  /*00d0*/  LOP3.LUT R5, R4, 0xffffff00, RZ, 0xc0, !PT ;  /* 0xffffff0004057812 */ /* 0x000fe400078ec0ff */
[----:B------:R-:W-:Y:S02]  /*00e0*/  LEA.HI R7, R6, R6, RZ, 0x3 ;  /* 0x0000000606077211 */ /* 0x000fe400078f18ff */
[----:B------:R-:W-:Y:S01]  /*00f0*/  SHF.R.S32.HI R4, RZ, 0xb, R8 ;  /* 0x0000000bff047819 */ /* 0x000fe20000011408 */
[----:B------:R-:W-:Y:S01]  /*0100*/  IMAD.IADD R5, R0, 0x1, -R5 ;  /* 0x0000000100057824 */ /* 0x000fe200078e0a05 */
[----:B------:R-:W-:-:S02]  /*0110*/  LOP3.LUT R7, R7, 0xfffffff8, RZ, 0xc0, !PT ;  /* 0xfffffff807077812 */ /* 0x000fc400078ec0ff */
[----:B------:R-:W-:Y:S01]  /*0120*/  LOP3.LUT R9, R8, 0xfffff800, RZ, 0xc0, !PT ;  /* 0xfffff80008097812 */ /* 0x000fe200078ec0ff */
[----:B------:R-:W-:Y:S01]  /*0130*/  IMAD.SHL.U32 R4, R4, 0x400, RZ ;  /* 0x0000040004047824 */ /* 0x000fe200078e00ff */
[----:B------:R-:W-:Y:S01]  /*0140*/  SHF.R.S32.HI R8, RZ, 0x1f, R5 ;  /* 0x0000001fff087819 */ /* 0x000fe20000011405 */
[----:B------:R-:W-:-:S03]  /*0150*/  IMAD.IADD R7, R6, 0x1, -R7 ;  /* 0x0000000106077824 */ /* 0x000fc600078e0a07 */
[----:B------:R-:W-:Y:S01]  /*0160*/  IADD3 R9, R4, R0, -R9 ;  /* 0x0000000004097210 */ /* 0x000fe20007ffe809 */
[C---:B------:R-:W-:Y:S01]  /*0170*/  IMAD.SHL.U32 R6, R7.reuse, 0x100, RZ ;  /* 0x0000010007067824 */ /* 0x040fe200078e00ff */
[C---:B------:R-:W-:Y:S02]  /*0180*/  ISETP.GE.AND P0, PT, R7.reuse, 0x4, PT ;  /* 0x000000040700780c */ /* 0x040fe40003f06270 */
[----:B------:R-:W-:Y:S02]  /*0190*/  ISETP.GT.AND P1, PT, R7, 0x3, PT ;  /* 0x000000030700780c */ /* 0x000fe40003f24270 */
[--C-:B------:R-:W-:Y:S02]  /*01a0*/  IADD3 R11, P2, P3, R6, R5, R4.reuse ;  /* 0x00000005060b7210 */ /* 0x100fe40007b5e004 */
[----:B------:R-:W-:Y:S01]  /*01b0*/  SHF.R.S32.HI R7, RZ, 0x1f, R4 ;  /* 0x0000001fff077819 */ /* 0x000fe20000011404 */
[----:B-1----:R-:W-:Y:S01]  /*01c0*/  IMAD.WIDE R4, R9, 0x4, R2 ;  /* 0x0000000409047825 */ /* 0x002fe200078e0202 */
[----:B------:R-:W-:Y:S01]  /*01d0*/  SHF.R.S32.HI R6, RZ, 0x1f, R6 ;  /* 0x0000001fff067819 */ /* 0x000fe20000011406 */
[----:B------:R-:W1:Y:S03]  /*01e0*/  LDC.64 R2, c[0x0][0x210] ;  /* 0x00008400ff027b82 */ /* 0x000e660000000a00 */
[----:B------:R-:W-:Y:S01]  /*01f0*/  IADD3.X R8, R6, R8, R7, P2, P3 ;  /* 0x0000000806087210 */ /* 0x000fe200017e6407 */
[----:B------:R-:W2:Y:S01]  /*0200*/  @!P0 LDG.E R10, desc[UR4][R4.64] ;  /* 0x00000004040a8981 */ /* 0x000ea2000c1e1900 */
[----:B------:R-:W-:-:S04]  /*0210*/  LEA R6, P2, R11, UR6, 0x2 ;  /* 0x000000060b067c11 */ /* 0x000fc8000f8410ff */
[----:B------:R-:W-:Y:S01]  /*0220*/  LEA.HI.X R7, R11, UR7, R8, 0x2, P2 ;  /* 0x000000070b077c11 */ /* 0x000fe200090f1408 */
[----:B------:R-:W-:-:S06]  /*0230*/  IMAD.MOV.U32 R11, RZ, RZ, RZ ;  /* 0x000000ffff0b7224 */ /* 0x000fcc00078e00ff */
[----:B------:R3:W4:Y:S01]  /*0240*/  @P1 LDG.E R11, desc[UR4][R6.64+-0x1000] ;  /* 0xfff00004060b1981 */ /* 0x000722000c1e1900 */
[----:B------:R-:W-:Y:S02]  /*0250*/  IMAD.MOV.U32 R8, RZ, RZ, RZ ;  /* 0x000000ffff087224 */ /* 0x000fe400078e00ff */
[----:B-1----:R-:W-:-:S05]  /*0260*/  IMAD.WIDE R2, R9, 0x4, R2 ;  /* 0x0000000409027825 */ /* 0x002fca00078e0202 */
[----:B------:R1:W5:Y:S01]  /*0270*/  @!P0 LDG.E R8, desc[UR4][R2.64] ;  /* 0x0000000402088981 */ /* 0x000362000c1e1900 */
[----:B---3--:R-:W-:Y:S01]  /*0280*/  IMAD.MOV.U32 R7, RZ, RZ, 0x3e800000 ;  /* 0x3e800000ff077424 */ /* 0x008fe200078e00ff */
[----:B--2---:R-:W-:-:S05]  /*0290*/  SEL R10, R10, RZ, !P0 ;  /* 0x000000ff0a0a7207 */ /* 0x004fca0004000000 */
[----:B------:R-:W-:Y:S01]  /*02a0*/  FADD R9, RZ, -R10 ;  /* 0x8000000aff097221 */ /* 0x000fe20000000000 */
[----:B----4-:R-:W-:-:S03]  /*02b0*/  SEL R11, R11, RZ, P1 ;  /* 0x000000ff0b0b7207 */ /* 0x010fc60000800000 */
[----:B------:R-:W-:Y:S02]  /*02c0*/  FMUL R9, R9, 1.4426950216293334961 ;  /* 0x3fb8aa3b09097820 */ /* 0x000fe40000400000 */
[----:B------:R-:W-:-:S04]  /*02d0*/  FADD R4, RZ, -R11 ;  /* 0x8000000bff047221 */ /* 0x000fc80000000000 */
[----:B------:R-:W-:Y:S01]  /*02e0*/  FMUL R5, R4, 1.4426950216293334961 ;  /* 0x3fb8aa3b04057820 */ /* 0x000fe20000400000 */
[----:B------:R-:W-:-:S04]  /*02f0*/  FSETP.GEU.AND P1, PT, R9, -126, PT ;  /* 0xc2fc00000900780b */ /* 0x000fc80003f2e000 */
[----:B------:R-:W-:-:S09]  /*0300*/  FSETP.GEU.AND P2, PT, R5, -126, PT ;  /* 0xc2fc00000500780b */ /* 0x000fd20003f4e000 */
[----:B------:R-:W-:-:S04]  /*0310*/  @!P1 FMUL R9, R9, 0.5 ;  /* 0x3f00000009099820 */ /* 0x000fc80000400000 */
[----:B------:R-:W-:Y:S01]  /*0320*/  @!P2 FMUL R5, R5, 0.5 ;  /* 0x3f0000000505a820 */ /* 0x000fe20000400000 */
[----:B------:R-:W2:Y:S08]  /*0330*/  MUFU.EX2 R4, R9 ;  /* 0x0000000900047308 */ /* 0x000eb00000000800 */
[----:B-1----:R-:W1:Y:S01]  /*0340*/  MUFU.EX2 R2, R5 ;  /* 0x0000000500027308 */ /* 0x002e620000000800 */
[----:B--2---:R-:W-:-:S04]  /*0350*/  @!P1 FMUL R4, R4, R4 ;  /* 0x0000000404049220 */ /* 0x004fc80000400000 */
[----:B------:R-:W-:Y:S01]  /*0360*/  FADD R4, R4, 1 ;  /* 0x3f80000004047421 */ /* 0x000fe20000000000 */
[----:B-1----:R-:W-:-:S04]  /*0370*/  @!P2 FMUL R2, R2, R2 ;  /* 0x000000020202a220 */ /* 0x002fc80000400000 */
[----:B------:R-:W-:Y:S01]  /*0380*/  FADD R6, R2, 1 ;  /* 0x3f80000002067421 */ /* 0x000fe20000000000 */
[----:B------:R-:W-:Y:S01]  /*0390*/  FSETP.GT.AND P1, PT, R4, 8.50705917302346158658e+37, PT ;  /* 0x7e8000000400780b */ /* 0x000fe20003f24000 */
[----:B------:R-:W1:Y:S03]  /*03a0*/  LDC.64 R2, c[0x0][0x228] ;  /* 0x00008a00ff027b82 */ /* 0x000e660000000a00 */
[----:B------:R-:W-:-:S09]  /*03b0*/  FSETP.GT.AND P2, PT, R6, 8.50705917302346158658e+37, PT ;  /* 0x7e8000000600780b */ /* 0x000fd20003f44000 */
[----:B------:R-:W-:-:S04]  /*03c0*/  @P1 FMUL R4, R4, 0.25 ;  /* 0x3e80000004041820 */ /* 0x000fc80000400000 */
[----:B------:R-:W-:Y:S02]  /*03d0*/  @P2 FMUL R6, R6, 0.25 ;  /* 0x3e80000006062820 */ /* 0x000fe40000400000 */
[----:B------:R-:W2:Y:S08]  /*03e0*/  MUFU.RCP R4, R4 ;  /* 0x0000000400047308 */ /* 0x000eb00000001000 */
[----:B------:R-:W3:Y:S01]  /*03f0*/  MUFU.RCP R6, R6 ;  /* 0x0000000600067308 */ /* 0x000ee20000001000 */
[----:B------:R-:W-:-:S02]  /*0400*/  FSEL R5, R7, 1, P1 ;  /* 0x3f80000007057808 */ /* 0x000fc40000800000 */
[----:B------:R-:W-:Y:S02]  /*0410*/  FSEL R7, R7, 1, P2 ;  /* 0x3f80000007077808 */ /* 0x000fe40001000000 */
[----:B-----5:R-:W-:Y:S01]  /*0420*/  SEL R9, R8, RZ, !P0 ;  /* 0x000000ff08097207 */ /* 0x020fe20004000000 */
[----:B--2---:R-:W-:Y:S01]  /*0430*/  FMUL R5, R4, R5 ;  /* 0x0000000504057220 */ /* 0x004fe20000400000 */
[----:B-1----:R-:W-:-:S04]  /*0440*/  IMAD.WIDE R2, R0, 0x4, R2 ;  /* 0x0000000400027825 */ /* 0x002fc800078e0202 */
[----:B------:R-:W-:Y:S01]  /*0450*/  FFMA R5, R10, R5, R9 ;  /* 0x000000050a057223 */ /* 0x000fe20000000009 */
[----:B---3--:R-:W-:-:S04]  /*0460*/  FMUL R8, R6, R7 ;  /* 0x0000000706087220 */ /* 0x008fc80000400000 */
[----:B------:R-:W-:-:S05]  /*0470*/  @P0 FMUL R5, R11, R8 ;  /* 0x000000080b050220 */ /* 0x000fca0000400000 */
[----:B------:R-:W-:Y:S01]  /*0480*/  STG.E desc[UR4][R2.64], R5 ;  /* 0x0000000502007986 */ /* 0x000fe2000c101904 */
[----:B------:R-:W-:Y:S05]  /*0490*/  EXIT ;  /* 0x000000000000794d */ /* 0x000fea0003800000 */
.L_x_0:
[----:B------:R-:W-:-:S00]  /*04a0*/  BRA `(.L_x_0) ;  /* 0xfffffffc00fc7947 */ /* 0x000fc0000383ffff */
[----:B------:R-:W-:-:S00]  /*04b0*/  NOP ;  /* 0x0000000000007918 */ /* 0x000fc00000000000 */
        /* <DEDUP_REMOVED lines=12> */
.L_x_1:


//--------------------- .nv.constant0.triton_poi_fused_cat_4 --------------------------
	.section	.nv.constant0.triton_poi_fused_cat_4,"a",@progbits
	.sectionflags	@""
	.align	4
.nv.constant0.triton_poi_fused_cat_4:
	.zero		564
